//
// Generated by NVIDIA NVVM Compiler
//
// Compiler Build ID: CL-36424714
// Cuda compilation tools, release 13.0, V13.0.88
// Based on NVVM 20.0.0
//

.version 9.0
.target sm_100
.address_size 64

	// .globl	_Z13CUDASubstringPcS_PiS0_

.visible .entry _Z13CUDASubstringPcS_PiS0_(
	.param .u64 .ptr .align 1 _Z13CUDASubstringPcS_PiS0__param_0,
	.param .u64 .ptr .align 1 _Z13CUDASubstringPcS_PiS0__param_1,
	.param .u64 .ptr .align 1 _Z13CUDASubstringPcS_PiS0__param_2,
	.param .u64 .ptr .align 1 _Z13CUDASubstringPcS_PiS0__param_3
)
{
	.reg .pred 	%p<42>;
	.reg .b16 	%rs<160>;
	.reg .b32 	%r<81>;
	.reg .b64 	%rd<45>;

	ld.param.u64 	%rd17, [_Z13CUDASubstringPcS_PiS0__param_0];
	ld.param.u64 	%rd18, [_Z13CUDASubstringPcS_PiS0__param_1];
	ld.param.u64 	%rd15, [_Z13CUDASubstringPcS_PiS0__param_2];
	ld.param.u64 	%rd16, [_Z13CUDASubstringPcS_PiS0__param_3];
	cvta.to.global.u64 	%rd1, %rd18;
	cvta.to.global.u64 	%rd2, %rd17;
	mov.u32 	%r1, %tid.x;
	setp.eq.s32 	%p1, %r1, 0;
	@%p1 bra 	$L__BB0_2;
	add.s32 	%r31, %r1, -1;
	cvt.u64.u32 	%rd19, %r31;
	add.s64 	%rd20, %rd2, %rd19;
	ld.global.u8 	%rs1, [%rd20];
	setp.ne.s16 	%p2, %rs1, 32;
	@%p2 bra 	$L__BB0_17;
$L__BB0_2:
	cvta.to.global.u64 	%rd21, %rd15;
	ld.global.u32 	%r2, [%rd21];
	setp.lt.s32 	%p3, %r2, 1;
	@%p3 bra 	$L__BB0_16;
	and.b32  	%r3, %r2, 15;
	setp.lt.u32 	%p4, %r2, 16;
	mov.b32 	%r80, 1;
	mov.b32 	%r73, 0;
	@%p4 bra 	$L__BB0_6;
	and.b32  	%r73, %r2, 2147483632;
	neg.s32 	%r67, %r73;
	cvt.u64.u32 	%rd22, %r1;
	add.s64 	%rd23, %rd22, %rd2;
	add.s64 	%rd42, %rd23, 7;
	add.s64 	%rd41, %rd1, 7;
	mov.b32 	%r80, 1;
$L__BB0_5:
	.pragma "nounroll";
	ld.global.u8 	%rs2, [%rd42+-7];
	ld.global.u8 	%rs5, [%rd41+-7];
	setp.eq.s16 	%p5, %rs2, %rs5;
	ld.global.u8 	%rs8, [%rd42+-6];
	ld.global.u8 	%rs11, [%rd41+-6];
	setp.eq.s16 	%p6, %rs8, %rs11;
	ld.global.u8 	%rs14, [%rd42+-5];
	ld.global.u8 	%rs17, [%rd41+-5];
	setp.eq.s16 	%p7, %rs14, %rs17;
	ld.global.u8 	%rs20, [%rd42+-4];
	ld.global.u8 	%rs23, [%rd41+-4];
	setp.eq.s16 	%p8, %rs20, %rs23;
	ld.global.u8 	%rs26, [%rd42+-3];
	ld.global.u8 	%rs29, [%rd41+-3];
	setp.eq.s16 	%p9, %rs26, %rs29;
	ld.global.u8 	%rs32, [%rd42+-2];
	ld.global.u8 	%rs35, [%rd41+-2];
	setp.eq.s16 	%p10, %rs32, %rs35;
	ld.global.u8 	%rs38, [%rd42+-1];
	ld.global.u8 	%rs41, [%rd41+-1];
	setp.eq.s16 	%p11, %rs38, %rs41;
	ld.global.u8 	%rs44, [%rd42];
	ld.global.u8 	%rs47, [%rd41];
	setp.eq.s16 	%p12, %rs44, %rs47;
	ld.global.u8 	%rs50, [%rd42+1];
	ld.global.u8 	%rs53, [%rd41+1];
	setp.eq.s16 	%p13, %rs50, %rs53;
	ld.global.u8 	%rs56, [%rd42+2];
	ld.global.u8 	%rs59, [%rd41+2];
	setp.eq.s16 	%p14, %rs56, %rs59;
	ld.global.u8 	%rs62, [%rd42+3];
	ld.global.u8 	%rs65, [%rd41+3];
	setp.eq.s16 	%p15, %rs62, %rs65;
	ld.global.u8 	%rs68, [%rd42+4];
	ld.global.u8 	%rs71, [%rd41+4];
	setp.eq.s16 	%p16, %rs68, %rs71;
	ld.global.u8 	%rs74, [%rd42+5];
	ld.global.u8 	%rs77, [%rd41+5];
	setp.eq.s16 	%p17, %rs74, %rs77;
	ld.global.u8 	%rs80, [%rd42+6];
	ld.global.u8 	%rs83, [%rd41+6];
	setp.eq.s16 	%p18, %rs80, %rs83;
	ld.global.u8 	%rs86, [%rd42+7];
	ld.global.u8 	%rs89, [%rd41+7];
	setp.eq.s16 	%p19, %rs86, %rs89;
	ld.global.u8 	%rs92, [%rd42+8];
	ld.global.u8 	%rs93, [%rd41+8];
	setp.eq.s16 	%p20, %rs92, %rs93;
	selp.b32 	%r36, %r80, 0, %p5;
	selp.b32 	%r37, %r36, 0, %p6;
	selp.b32 	%r38, %r37, 0, %p7;
	selp.b32 	%r39, %r38, 0, %p8;
	selp.b32 	%r40, %r39, 0, %p9;
	selp.b32 	%r41, %r40, 0, %p10;
	selp.b32 	%r42, %r41, 0, %p11;
	selp.b32 	%r43, %r42, 0, %p12;
	selp.b32 	%r44, %r43, 0, %p13;
	selp.b32 	%r45, %r44, 0, %p14;
	selp.b32 	%r46, %r45, 0, %p15;
	selp.b32 	%r47, %r46, 0, %p16;
	selp.b32 	%r48, %r47, 0, %p17;
	selp.b32 	%r49, %r48, 0, %p18;
	selp.b32 	%r50, %r49, 0, %p19;
	selp.b32 	%r80, %r50, 0, %p20;
	add.s32 	%r67, %r67, 16;
	add.s64 	%rd42, %rd42, 16;
	add.s64 	%rd41, %rd41, 16;
	setp.ne.s32 	%p21, %r67, 0;
	@%p21 bra 	$L__BB0_5;
$L__BB0_6:
	setp.eq.s32 	%p22, %r3, 0;
	@%p22 bra 	$L__BB0_15;
	and.b32  	%r13, %r2, 7;
	setp.lt.u32 	%p23, %r3, 8;
	@%p23 bra 	$L__BB0_9;
	add.s32 	%r52, %r73, %r1;
	cvt.u64.u32 	%rd24, %r52;
	add.s64 	%rd25, %rd2, %rd24;
	ld.global.u8 	%rs94, [%rd25];
	cvt.u64.u32 	%rd26, %r73;
	add.s64 	%rd27, %rd1, %rd26;
	ld.global.u8 	%rs97, [%rd27];
	setp.eq.s16 	%p24, %rs94, %rs97;
	cvt.u64.u32 	%rd28, %r1;
	add.s64 	%rd29, %rd26, %rd28;
	add.s64 	%rd30, %rd2, %rd29;
	ld.global.u8 	%rs100, [%rd30+1];
	ld.global.u8 	%rs103, [%rd27+1];
	setp.eq.s16 	%p25, %rs100, %rs103;
	ld.global.u8 	%rs106, [%rd30+2];
	ld.global.u8 	%rs109, [%rd27+2];
	setp.eq.s16 	%p26, %rs106, %rs109;
	ld.global.u8 	%rs112, [%rd30+3];
	ld.global.u8 	%rs115, [%rd27+3];
	setp.eq.s16 	%p27, %rs112, %rs115;
	ld.global.u8 	%rs118, [%rd30+4];
	ld.global.u8 	%rs121, [%rd27+4];
	setp.eq.s16 	%p28, %rs118, %rs121;
	ld.global.u8 	%rs124, [%rd30+5];
	ld.global.u8 	%rs127, [%rd27+5];
	setp.eq.s16 	%p29, %rs124, %rs127;
	ld.global.u8 	%rs130, [%rd30+6];
	ld.global.u8 	%rs133, [%rd27+6];
	setp.eq.s16 	%p30, %rs130, %rs133;
	ld.global.u8 	%rs136, [%rd30+7];
	ld.global.u8 	%rs137, [%rd27+7];
	setp.eq.s16 	%p31, %rs136, %rs137;
	selp.b32 	%r53, %r80, 0, %p24;
	selp.b32 	%r54, %r53, 0, %p25;
	selp.b32 	%r55, %r54, 0, %p26;
	selp.b32 	%r56, %r55, 0, %p27;
	selp.b32 	%r57, %r56, 0, %p28;
	selp.b32 	%r58, %r57, 0, %p29;
	selp.b32 	%r59, %r58, 0, %p30;
	selp.b32 	%r80, %r59, 0, %p31;
	add.s32 	%r73, %r73, 8;
$L__BB0_9:
	setp.eq.s32 	%p32, %r13, 0;
	@%p32 bra 	$L__BB0_15;
	and.b32  	%r19, %r2, 3;
	setp.lt.u32 	%p33, %r13, 4;
	@%p33 bra 	$L__BB0_12;
	add.s32 	%r61, %r73, %r1;
	cvt.u64.u32 	%rd31, %r61;
	add.s64 	%rd32, %rd2, %rd31;
	ld.global.u8 	%rs138, [%rd32];
	cvt.u64.u32 	%rd33, %r73;
	add.s64 	%rd34, %rd1, %rd33;
	ld.global.u8 	%rs141, [%rd34];
	setp.eq.s16 	%p34, %rs138, %rs141;
	cvt.u64.u32 	%rd35, %r1;
	add.s64 	%rd36, %rd33, %rd35;
	add.s64 	%rd37, %rd2, %rd36;
	ld.global.u8 	%rs144, [%rd37+1];
	ld.global.u8 	%rs147, [%rd34+1];
	setp.eq.s16 	%p35, %rs144, %rs147;
	ld.global.u8 	%rs150, [%rd37+2];
	ld.global.u8 	%rs153, [%rd34+2];
	setp.eq.s16 	%p36, %rs150, %rs153;
	ld.global.u8 	%rs156, [%rd37+3];
	ld.global.u8 	%rs157, [%rd34+3];
	setp.eq.s16 	%p37, %rs156, %rs157;
	selp.b32 	%r62, %r80, 0, %p34;
	selp.b32 	%r63, %r62, 0, %p35;
	selp.b32 	%r64, %r63, 0, %p36;
	selp.b32 	%r80, %r64, 0, %p37;
	add.s32 	%r73, %r73, 4;
$L__BB0_12:
	setp.eq.s32 	%p38, %r19, 0;
	@%p38 bra 	$L__BB0_15;
	cvt.u64.u32 	%rd38, %r73;
	add.s64 	%rd44, %rd1, %rd38;
	add.s32 	%r65, %r1, %r73;
	cvt.u64.u32 	%rd39, %r65;
	add.s64 	%rd43, %rd2, %rd39;
	neg.s32 	%r78, %r19;
$L__BB0_14:
	.pragma "nounroll";
	ld.global.u8 	%rs158, [%rd43];
	ld.global.u8 	%rs159, [%rd44];
	setp.eq.s16 	%p39, %rs158, %rs159;
	selp.b32 	%r80, %r80, 0, %p39;
	add.s64 	%rd44, %rd44, 1;
	add.s64 	%rd43, %rd43, 1;
	add.s32 	%r78, %r78, 1;
	setp.ne.s32 	%p40, %r78, 0;
	@%p40 bra 	$L__BB0_14;
$L__BB0_15:
	setp.eq.s32 	%p41, %r80, 0;
	@%p41 bra 	$L__BB0_17;
$L__BB0_16:
	cvta.to.global.u64 	%rd40, %rd16;
	atom.global.add.u32 	%r66, [%rd40], 1;
$L__BB0_17:
	ret;

}


// ===== COMPILED SASS (sm_100) =====

	.target	sm_100

	.elftype	@"ET_EXEC"


//--------------------- .note.nv.tkinfo           --------------------------
	.section	.note.nv.tkinfo,"",@"SHT_NOTE"
	.sectionflags	@"SHF_NOTE_NV_TKINFO"
	.tkinfo
        /*0018*/ 	.word	0x00000002
        /*0030*/ 	.string	""
        /*0030*/ 	.string	"ptxas"
        /*0030*/ 	.string	"Cuda compilation tools, release 13.0, V13.0.88"
        /*0030*/ 	.string	"Build cuda_13.0.r13.0/compiler.36424714_0"
        /*0030*/ 	.string	"-arch sm_100 -m 64 "



//--------------------- .note.nv.cuinfo           --------------------------
	.section	.note.nv.cuinfo,"",@"SHT_NOTE"
	.sectionflags	@"SHF_NOTE_NV_CUINFO"
        /*0018*/ 	.short	0x0002
        /*001a*/ 	.short	0x0064
        /*001c*/ 	.short	0x0082
	.zero		2


//--------------------- .nv.info                  --------------------------
	.section	.nv.info,"",@"SHT_CUDA_INFO"
	.align	4


	//----- nvinfo : EIATTR_REGCOUNT
	.align		4
        /*0000*/ 	.byte	0x04, 0x2f
        /*0002*/ 	.short	(.L_1 - .L_0)
	.align		4
.L_0:
        /*0004*/ 	.word	index@(_Z13CUDASubstringPcS_PiS0_)
        /*0008*/ 	.word	0x0000001d


	//----- nvinfo : EIATTR_FRAME_SIZE
	.align		4
.L_1:
        /*000c*/ 	.byte	0x04, 0x11
        /*000e*/ 	.short	(.L_3 - .L_2)
	.align		4
.L_2:
        /*0010*/ 	.word	index@(_Z13CUDASubstringPcS_PiS0_)
        /*0014*/ 	.word	0x00000000


	//----- nvinfo : EIATTR_MIN_STACK_SIZE
	.align		4
.L_3:
        /*0018*/ 	.byte	0x04, 0x12
        /*001a*/ 	.short	(.L_5 - .L_4)
	.align		4
.L_4:
        /*001c*/ 	.word	index@(_Z13CUDASubstringPcS_PiS0_)
        /*0020*/ 	.word	0x00000000
.L_5:


//--------------------- .nv.compat                --------------------------
	.section	.nv.compat,"",@"SHT_CUDA_COMPAT_INFO"
	.align	4
        /*0000*/ 	.byte	0x02, 0x09, 0x00, 0x00, 0x02, 0x02, 0x01, 0x00, 0x02, 0x05, 0x05, 0x00, 0x03, 0x07, 0x01, 0x01
        /*0010*/ 	.byte	0x02, 0x03, 0x00, 0x00, 0x02, 0x06, 0x01, 0x00, 0x04, 0x0b, 0x08, 0x00, 0x09, 0x00, 0x00, 0x00
        /*0020*/ 	.byte	0x00, 0x00, 0x00, 0x00


//--------------------- .nv.info._Z13CUDASubstringPcS_PiS0_ --------------------------
	.section	.nv.info._Z13CUDASubstringPcS_PiS0_,"",@"SHT_CUDA_INFO"
	.sectionflags	@""
	.align	4


	//----- nvinfo : EIATTR_CUDA_API_VERSION
	.align		4
        /*0000*/ 	.byte	0x04, 0x37
        /*0002*/ 	.short	(.L_7 - .L_6)
.L_6:
        /*0004*/ 	.word	0x00000082


	//----- nvinfo : EIATTR_KPARAM_INFO
	.align		4
.L_7:
        /*0008*/ 	.byte	0x04, 0x17
        /*000a*/ 	.short	(.L_9 - .L_8)
.L_8:
        /*000c*/ 	.word	0x00000000
        /*0010*/ 	.short	0x0003
        /*0012*/ 	.short	0x0018
        /*0014*/ 	.byte	0x00, 0xf5, 0x21, 0x00


	//----- nvinfo : EIATTR_KPARAM_INFO
	.align		4
.L_9:
        /*0018*/ 	.byte	0x04, 0x17
        /*001a*/ 	.short	(.L_11 - .L_10)
.L_10:
        /*001c*/ 	.word	0x00000000
        /*0020*/ 	.short	0x0002
        /*0022*/ 	.short	0x0010
        /*0024*/ 	.byte	0x00, 0xf5, 0x21, 0x00


	//----- nvinfo : EIATTR_KPARAM_INFO
	.align		4
.L_11:
        /*0028*/ 	.byte	0x04, 0x17
        /*002a*/ 	.short	(.L_13 - .L_12)
.L_12:
        /*002c*/ 	.word	0x00000000
        /*0030*/ 	.short	0x0001
        /*0032*/ 	.short	0x0008
        /*0034*/ 	.byte	0x00, 0xf5, 0x21, 0x00


	//----- nvinfo : EIATTR_KPARAM_INFO
	.align		4
.L_13:
        /*0038*/ 	.byte	0x04, 0x17
        /*003a*/ 	.short	(.L_15 - .L_14)
.L_14:
        /*003c*/ 	.word	0x00000000
        /*0040*/ 	.short	0x0000
        /*0042*/ 	.short	0x0000
        /*0044*/ 	.byte	0x00, 0xf5, 0x21, 0x00


	//----- nvinfo : EIATTR_SPARSE_MMA_MASK
	.align		4
.L_15:
        /*0048*/ 	.byte	0x03, 0x50
        /*004a*/ 	.short	0x0000


	//----- nvinfo : EIATTR_MAXREG_COUNT
	.align		4
        /*004c*/ 	.byte	0x03, 0x1b
        /*004e*/ 	.short	0x00ff


	//----- nvinfo : EIATTR_MERCURY_ISA_VERSION
	.align		4
        /*0050*/ 	.byte	0x03, 0x5f
        /*0052*/ 	.short	0x0101


	//----- nvinfo : EIATTR_INT_WARP_WIDE_INSTR_OFFSETS
	.align		4
        /*0054*/ 	.byte	0x04, 0x31
        /*0056*/ 	.short	(.L_17 - .L_16)


	//   ....[0]....
.L_16:
        /*0058*/ 	.word	0x00000cf0


	//----- nvinfo : EIATTR_VRC_CTA_INIT_COUNT
	.align		4
.L_17:
        /*005c*/ 	.byte	0x02, 0x4a
	.zero		1
	.zero		1


	//----- nvinfo : EIATTR_EXIT_INSTR_OFFSETS
	.align		4
        /*0060*/ 	.byte	0x04, 0x1c
        /*0062*/ 	.short	(.L_19 - .L_18)


	//   ....[0]....
.L_18:
        /*0064*/ 	.word	0x000000c0


	//   ....[1]....
        /*0068*/ 	.word	0x00000cc0


	//   ....[2]....
        /*006c*/ 	.word	0x00000d40


	//----- nvinfo : EIATTR_CRS_STACK_SIZE
	.align		4
.L_19:
        /*0070*/ 	.byte	0x04, 0x1e
        /*0072*/ 	.short	(.L_21 - .L_20)
.L_20:
        /*0074*/ 	.word	0x00000000


	//----- nvinfo : EIATTR_CBANK_PARAM_SIZE
	.align		4
.L_21:
        /*0078*/ 	.byte	0x03, 0x19
        /*007a*/ 	.short	0x0020


	//----- nvinfo : EIATTR_PARAM_CBANK
	.align		4
        /*007c*/ 	.byte	0x04, 0x0a
        /*007e*/ 	.short	(.L_23 - .L_22)
	.align		4
.L_22:
        /*0080*/ 	.word	index@(.nv.constant0._Z13CUDASubstringPcS_PiS0_)
        /*0084*/ 	.short	0x0380
        /*0086*/ 	.short	0x0020


	//----- nvinfo : EIATTR_SW_WAR
	.align		4
.L_23:
        /*0088*/ 	.byte	0x04, 0x36
        /*008a*/ 	.short	(.L_25 - .L_24)
.L_24:
        /*008c*/ 	.word	0x00000008
.L_25:


//--------------------- .nv.callgraph             --------------------------
	.section	.nv.callgraph,"",@"SHT_CUDA_CALLGRAPH"
	.align	4
	.sectionentsize	8
	.align		4
        /*0000*/ 	.word	0x00000000
	.align		4
        /*0004*/ 	.word	0xffffffff
	.align		4
        /*0008*/ 	.word	0x00000000
	.align		4
        /*000c*/ 	.word	0xfffffffe
	.align		4
        /*0010*/ 	.word	0x00000000
	.align		4
        /*0014*/ 	.word	0xfffffffd
	.align		4
        /*0018*/ 	.word	0x00000000
	.align		4
        /*001c*/ 	.word	0xfffffffc


//--------------------- .text._Z13CUDASubstringPcS_PiS0_ --------------------------
	.section	.text._Z13CUDASubstringPcS_PiS0_,"ax",@progbits
	.align	128
        .global         _Z13CUDASubstringPcS_PiS0_
        .type           _Z13CUDASubstringPcS_PiS0_,@function
        .size           _Z13CUDASubstringPcS_PiS0_,(.L_x_10 - _Z13CUDASubstringPcS_PiS0_)
        .other          _Z13CUDASubstringPcS_PiS0_,@"STO_CUDA_ENTRY STV_DEFAULT"
_Z13CUDASubstringPcS_PiS0_:
.text._Z13CUDASubstringPcS_PiS0_:
[----:B------:R-:W-:Y:S01]  /*0000*/  LDC R1, c[0x0][0x37c] ;  /* 0x0000df00ff017b82 */ /* 0x000fe20000000800 */
[----:B------:R-:W0:Y:S01]  /*0010*/  S2R R0, SR_TID.X ;  /* 0x0000000000007919 */ /* 0x000e220000002100 */
[----:B------:R-:W1:Y:S01]  /*0020*/  LDCU.64 UR6, c[0x0][0x358] ;  /* 0x00006b00ff0677ac */ /* 0x000e620008000a00 */
[----:B------:R-:W-:Y:S01]  /*0030*/  BSSY.RECONVERGENT B0, `(.L_x_0) ;  /* 0x000000a000007945 */ /* 0x000fe20003800200 */
[----:B0-----:R-:W-:-:S13]  /*0040*/  ISETP.NE.AND P0, PT, R0, RZ, PT ;  /* 0x000000ff0000720c */ /* 0x001fda0003f05270 */
[----:B-1----:R-:W-:Y:S05]  /*0050*/  @!P0 BRA `(.L_x_1) ;  /* 0x00000000001c8947 */ /* 0x002fea0003800000 */
[----:B------:R-:W0:Y:S01]  /*0060*/  LDCU.64 UR4, c[0x0][0x380] ;  /* 0x00007000ff0477ac */ /* 0x000e220008000a00 */
[----:B------:R-:W-:-:S05]  /*0070*/  VIADD R2, R0, 0xffffffff ;  /* 0xffffffff00027836 */ /* 0x000fca0000000000 */
[----:B0-----:R-:W-:-:S05]  /*0080*/  IADD3 R2, P0, PT, R2, UR4, RZ ;  /* 0x0000000402027c10 */ /* 0x001fca000ff1e0ff */
[----:B------:R-:W-:-:S05]  /*0090*/  IMAD.X R3, RZ, RZ, UR5, P0 ;  /* 0x00000005ff037e24 */ /* 0x000fca00080e06ff */
[----:B------:R-:W2:Y:S02]  /*00a0*/  LDG.E.U8 R2, desc[UR6][R2.64] ;  /* 0x0000000602027981 */ /* 0x000ea4000c1e1100 */
[----:B--2---:R-:W-:-:S13]  /*00b0*/  ISETP.NE.AND P0, PT, R2, 0x20, PT ;  /* 0x000000200200780c */ /* 0x004fda0003f05270 */
[----:B------:R-:W-:Y:S05]  /*00c0*/  @P0 EXIT ;  /* 0x000000000000094d */ /* 0x000fea0003800000 */
.L_x_1:
[----:B------:R-:W-:Y:S05]  /*00d0*/  BSYNC.RECONVERGENT B0 ;  /* 0x0000000000007941 */ /* 0x000fea0003800200 */
.L_x_0:
[----:B------:R-:W0:Y:S02]  /*00e0*/  LDC.64 R6, c[0x0][0x390] ;  /* 0x0000e400ff067b82 */ /* 0x000e240000000a00 */
[----:B0-----:R-:W2:Y:S02]  /*00f0*/  LDG.E R6, desc[UR6][R6.64] ;  /* 0x0000000606067981 */ /* 0x001ea4000c1e1900 */
[----:B--2---:R-:W-:-:S13]  /*0100*/  ISETP.GE.AND P0, PT, R6, 0x1, PT ;  /* 0x000000010600780c */ /* 0x004fda0003f06270 */
[----:B------:R-:W-:Y:S05]  /*0110*/  @!P0 BRA `(.L_x_2) ;  /* 0x0000000800ec8947 */ /* 0x000fea0003800000 */
[C---:B------:R-:W-:Y:S01]  /*0120*/  ISETP.GE.U32.AND P1, PT, R6.reuse, 0x10, PT ;  /* 0x000000100600780c */ /* 0x040fe20003f26070 */
[----:B------:R-:W-:Y:S01]  /*0130*/  IMAD.MOV.U32 R18, RZ, RZ, 0x1 ;  /* 0x00000001ff127424 */ /* 0x000fe200078e00ff */
[----:B------:R-:W-:Y:S01]  /*0140*/  LOP3.LUT R23, R6, 0xf, RZ, 0xc0, !PT ;  /* 0x0000000f06177812 */ /* 0x000fe200078ec0ff */
[----:B------:R-:W-:-:S03]  /*0150*/  IMAD.MOV.U32 R7, RZ, RZ, RZ ;  /* 0x000000ffff077224 */ /* 0x000fc600078e00ff */
[----:B------:R-:W-:-:S07]  /*0160*/  ISETP.NE.AND P0, PT, R23, RZ, PT ;  /* 0x000000ff1700720c */ /* 0x000fce0003f05270 */
[----:B------:R-:W-:Y:S06]  /*0170*/  @!P1 BRA `(.L_x_3) ;  /* 0x0000000400489947 */ /* 0x000fec0003800000 */
[----:B------:R-:W0:Y:S01]  /*0180*/  LDCU.128 UR8, c[0x0][0x380] ;  /* 0x00007000ff0877ac */ /* 0x000e220008000c00 */
[----:B------:R-:W-:Y:S01]  /*0190*/  LOP3.LUT R7, R6, 0x7ffffff0, RZ, 0xc0, !PT ;  /* 0x7ffffff006077812 */ /* 0x000fe200078ec0ff */
[----:B------:R-:W-:-:S04]  /*01a0*/  IMAD.MOV.U32 R18, RZ, RZ, 0x1 ;  /* 0x00000001ff127424 */ /* 0x000fc800078e00ff */
[----:B------:R-:W-:Y:S01]  /*01b0*/  IMAD.MOV R24, RZ, RZ, -R7 ;  /* 0x000000ffff187224 */ /* 0x000fe200078e0a07 */
[----:B0-----:R-:W-:Y:S01]  /*01c0*/  UIADD3 UR4, UP0, UPT, UR10, 0x7, URZ ;  /* 0x000000070a047890 */ /* 0x001fe2000ff1e0ff */
[----:B------:R-:W-:-:S03]  /*01d0*/  IADD3 R2, P1, PT, R0, UR8, RZ ;  /* 0x0000000800027c10 */ /* 0x000fc6000ff3e0ff */
[----:B------:R-:W-:Y:S01]  /*01e0*/  UIADD3.X UR5, UPT, UPT, URZ, UR11, URZ, UP0, !UPT ;  /* 0x0000000bff057290 */ /* 0x000fe200087fe4ff */
[----:B------:R-:W-:Y:S01]  /*01f0*/  IADD3 R2, P2, PT, R2, 0x7, RZ ;  /* 0x0000000702027810 */ /* 0x000fe20007f5e0ff */
[----:B------:R-:W-:-:S03]  /*0200*/  IMAD.U32 R4, RZ, RZ, UR4 ;  /* 0x00000004ff047e24 */ /* 0x000fc6000f8e00ff */
[----:B------:R-:W-:Y:S01]  /*0210*/  IADD3.X R3, PT, PT, RZ, UR9, RZ, P2, P1 ;  /* 0x00000009ff037c10 */ /* 0x000fe200097e24ff */
[----:B------:R-:W-:-:S08]  /*0220*/  IMAD.U32 R5, RZ, RZ, UR5 ;  /* 0x00000005ff057e24 */ /* 0x000fd0000f8e00ff */
.L_x_4:
[----:B------:R-:W2:Y:S04]  /*0230*/  LDG.E.U8 R8, desc[UR6][R2.64+-0x7] ;  /* 0xfffff90602087981 */ /* 0x000ea8000c1e1100 */
[----:B------:R-:W2:Y:S04]  /*0240*/  LDG.E.U8 R9, desc[UR6][R4.64+-0x7] ;  /* 0xfffff90604097981 */ /* 0x000ea8000c1e1100 */
[----:B------:R-:W3:Y:S04]  /*0250*/  LDG.E.U8 R10, desc[UR6][R2.64+-0x6] ;  /* 0xfffffa06020a7981 */ /* 0x000ee8000c1e1100 */
[----:B------:R-:W3:Y:S04]  /*0260*/  LDG.E.U8 R13, desc[UR6][R4.64+-0x6] ;  /* 0xfffffa06040d7981 */ /* 0x000ee8000c1e1100 */
[----:B------:R-:W4:Y:S04]  /*0270*/  LDG.E.U8 R14, desc[UR6][R2.64+-0x4] ;  /* 0xfffffc06020e7981 */ /* 0x000f28000c1e1100 */
[----:B------:R-:W4:Y:S04]  /*0280*/  LDG.E.U8 R15, desc[UR6][R4.64+-0x4] ;  /* 0xfffffc06040f7981 */ /* 0x000f28000c1e1100 */
[----:B------:R-:W5:Y:S04]  /*0290*/  LDG.E.U8 R16, desc[UR6][R2.64+-0x2] ;  /* 0xfffffe0602107981 */ /* 0x000f68000c1e1100 */
        /* <DEDUP_REMOVED lines=8> */
[----:B------:R-:W5:Y:S01]  /*0320*/  LDG.E.U8 R11, desc[UR6][R4.64] ;  /* 0x00000006040b7981 */ /* 0x000f62000c1e1100 */
[----:B--2---:R-:W-:-:S03]  /*0330*/  ISETP.NE.AND P1, PT, R8, R9, PT ;  /* 0x000000090800720c */ /* 0x004fc60003f25270 */
[----:B------:R-:W2:Y:S04]  /*0340*/  LDG.E.U8 R9, desc[UR6][R4.64+0x1] ;  /* 0x0000010604097981 */ /* 0x000ea8000c1e1100 */
[----:B------:R-:W2:Y:S01]  /*0350*/  LDG.E.U8 R8, desc[UR6][R4.64+0x2] ;  /* 0x0000020604087981 */ /* 0x000ea2000c1e1100 */
[----:B---3--:R-:W-:-:S03]  /*0360*/  ISETP.NE.AND P6, PT, R10, R13, PT ;  /* 0x0000000d0a00720c */ /* 0x008fc60003fc5270 */
[----:B------:R-:W2:Y:S04]  /*0370*/  LDG.E.U8 R10, desc[UR6][R2.64+0x1] ;  /* 0x00000106020a7981 */ /* 0x000ea8000c1e1100 */
[----:B------:R-:W3:Y:S01]  /*0380*/  LDG.E.U8 R13, desc[UR6][R2.64+0x2] ;  /* 0x00000206020d7981 */ /* 0x000ee2000c1e1100 */
[----:B----4-:R-:W-:-:S03]  /*0390*/  ISETP.NE.AND P4, PT, R14, R15, PT ;  /* 0x0000000f0e00720c */ /* 0x010fc60003f85270 */
[----:B------:R-:W4:Y:S04]  /*03a0*/  LDG.E.U8 R15, desc[UR6][R2.64+0x3] ;  /* 0x00000306020f7981 */ /* 0x000f28000c1e1100 */
[----:B------:R-:W4:Y:S01]  /*03b0*/  LDG.E.U8 R14, desc[UR6][R4.64+0x3] ;  /* 0x00000306040e7981 */ /* 0x000f22000c1e1100 */
[----:B-----5:R-:W-:-:S03]  /*03c0*/  ISETP.NE.AND P2, PT, R16, R17, PT ;  /* 0x000000111000720c */ /* 0x020fc60003f45270 */
[----:B------:R-:W5:Y:S04]  /*03d0*/  LDG.E.U8 R17, desc[UR6][R2.64+0x4] ;  /* 0x0000040602117981 */ /* 0x000f68000c1e1100 */
[----:B------:R-:W5:Y:S01]  /*03e0*/  LDG.E.U8 R16, desc[UR6][R4.64+0x4] ;  /* 0x0000040604107981 */ /* 0x000f62000c1e1100 */
[----:B------:R-:W-:Y:S02]  /*03f0*/  ISETP.NE.AND P3, PT, R21, R22, PT ;  /* 0x000000161500720c */ /* 0x000fe40003f65270 */
[----:B------:R-:W-:Y:S01]  /*0400*/  SEL R21, R18, RZ, !P1 ;  /* 0x000000ff12157207 */ /* 0x000fe20004800000 */
[----:B------:R-:W5:Y:S04]  /*0410*/  LDG.E.U8 R22, desc[UR6][R2.64+0x6] ;  /* 0x0000060602167981 */ /* 0x000f68000c1e1100 */
[----:B------:R-:W5:Y:S01]  /*0420*/  LDG.E.U8 R18, desc[UR6][R4.64+0x5] ;  /* 0x0000050604127981 */ /* 0x000f62000c1e1100 */
[----:B------:R-:W-:-:S03]  /*0430*/  ISETP.NE.AND P1, PT, R19, R20, PT ;  /* 0x000000141300720c */ /* 0x000fc60003f25270 */
        /* <DEDUP_REMOVED lines=8> */
[----:B------:R0:W5:Y:S01]  /*04c0*/  LDG.E.U8 R12, desc[UR6][R4.64+0x7] ;  /* 0x00000706040c7981 */ /* 0x000162000c1e1100 */
[----:B------:R-:W-:-:S04]  /*04d0*/  SEL R26, R26, RZ, !P5 ;  /* 0x000000ff1a1a7207 */ /* 0x000fc80006800000 */
[----:B------:R-:W-:-:S04]  /*04e0*/  SEL R26, R26, RZ, !P4 ;  /* 0x000000ff1a1a7207 */ /* 0x000fc80006000000 */
[----:B------:R-:W-:-:S04]  /*04f0*/  SEL R26, R26, RZ, !P3 ;  /* 0x000000ff1a1a7207 */ /* 0x000fc80005800000 */
[----:B------:R-:W-:-:S04]  /*0500*/  SEL R26, R26, RZ, !P2 ;  /* 0x000000ff1a1a7207 */ /* 0x000fc80005000000 */
[----:B------:R-:W-:-:S04]  /*0510*/  SEL R26, R26, RZ, !P1 ;  /* 0x000000ff1a1a7207 */ /* 0x000fc80004800000 */
[----:B------:R-:W-:Y:S01]  /*0520*/  SEL R26, R26, RZ, !P6 ;  /* 0x000000ff1a1a7207 */ /* 0x000fe20007000000 */
[----:B------:R-:W-:-:S05]  /*0530*/  VIADD R24, R24, 0x10 ;  /* 0x0000001018187836 */ /* 0x000fca0000000000 */
[----:B------:R-:W-:Y:S02]  /*0540*/  ISETP.NE.AND P4, PT, R24, RZ, PT ;  /* 0x000000ff1800720c */ /* 0x000fe40003f85270 */
[----:B0-----:R-:W-:-:S05]  /*0550*/  IADD3 R4, P5, PT, R4, 0x10, RZ ;  /* 0x0000001004047810 */ /* 0x001fca0007fbe0ff */
[----:B------:R-:W-:Y:S01]  /*0560*/  IMAD.X R5, RZ, RZ, R5, P5 ;  /* 0x000000ffff057224 */ /* 0x000fe200028e0605 */
[----:B--2---:R-:W-:Y:S02]  /*0570*/  ISETP.NE.AND P1, PT, R10, R9, PT ;  /* 0x000000090a00720c */ /* 0x004fe40003f25270 */
[----:B---3--:R-:W-:Y:S02]  /*0580*/  ISETP.NE.AND P2, PT, R13, R8, PT ;  /* 0x000000080d00720c */ /* 0x008fe40003f45270 */
[----:B------:R-:W-:-:S04]  /*0590*/  SEL R26, R26, RZ, !P1 ;  /* 0x000000ff1a1a7207 */ /* 0x000fc80004800000 */
[----:B------:R-:W-:Y:S02]  /*05a0*/  SEL R26, R26, RZ, !P2 ;  /* 0x000000ff1a1a7207 */ /* 0x000fe40005000000 */
[----:B----4-:R-:W-:-:S04]  /*05b0*/  ISETP.NE.AND P1, PT, R15, R14, PT ;  /* 0x0000000e0f00720c */ /* 0x010fc80003f25270 */
[----:B------:R-:W-:Y:S02]  /*05c0*/  SEL R26, R26, RZ, !P1 ;  /* 0x000000ff1a1a7207 */ /* 0x000fe40004800000 */
[----:B-----5:R-:W-:-:S04]  /*05d0*/  ISETP.NE.AND P2, PT, R17, R16, PT ;  /* 0x000000101100720c */ /* 0x020fc80003f45270 */
[----:B------:R-:W-:Y:S02]  /*05e0*/  SEL R26, R26, RZ, !P2 ;  /* 0x000000ff1a1a7207 */ /* 0x000fe40005000000 */
[----:B------:R-:W-:-:S04]  /*05f0*/  ISETP.NE.AND P1, PT, R19, R18, PT ;  /* 0x000000121300720c */ /* 0x000fc80003f25270 */
[----:B------:R-:W-:Y:S02]  /*0600*/  SEL R26, R26, RZ, !P1 ;  /* 0x000000ff1a1a7207 */ /* 0x000fe40004800000 */
[----:B------:R-:W-:Y:S02]  /*0610*/  ISETP.NE.AND P2, PT, R22, R11, PT ;  /* 0x0000000b1600720c */ /* 0x000fe40003f45270 */
[----:B------:R-:W-:Y:S02]  /*0620*/  ISETP.NE.AND P1, PT, R25, R12, PT ;  /* 0x0000000c1900720c */ /* 0x000fe40003f25270 */
[----:B------:R-:W-:Y:S02]  /*0630*/  SEL R26, R26, RZ, !P2 ;  /* 0x000000ff1a1a7207 */ /* 0x000fe40005000000 */
[----:B------:R-:W-:Y:S02]  /*0640*/  IADD3 R2, P2, PT, R2, 0x10, RZ ;  /* 0x0000001002027810 */ /* 0x000fe40007f5e0ff */
[----:B------:R-:W-:-:S02]  /*0650*/  ISETP.NE.AND P3, PT, R20, R21, PT ;  /* 0x000000151400720c */ /* 0x000fc40003f65270 */
[----:B------:R-:W-:Y:S01]  /*0660*/  SEL R26, R26, RZ, !P1 ;  /* 0x000000ff1a1a7207 */ /* 0x000fe20004800000 */
[----:B------:R-:W-:-:S03]  /*0670*/  IMAD.X R3, RZ, RZ, R3, P2 ;  /* 0x000000ffff037224 */ /* 0x000fc600010e0603 */
[----:B------:R-:W-:Y:S01]  /*0680*/  SEL R18, R26, RZ, !P3 ;  /* 0x000000ff1a127207 */ /* 0x000fe20005800000 */
[----:B------:R-:W-:Y:S06]  /*0690*/  @P4 BRA `(.L_x_4) ;  /* 0xfffffff800e44947 */ /* 0x000fec000383ffff */
.L_x_3:
[----:B------:R-:W-:Y:S05]  /*06a0*/  @!P0 BRA `(.L_x_5) ;  /* 0x0000000400808947 */ /* 0x000fea0003800000 */
[----:B------:R-:W-:Y:S02]  /*06b0*/  ISETP.GE.U32.AND P1, PT, R23, 0x8, PT ;  /* 0x000000081700780c */ /* 0x000fe40003f26070 */
[----:B------:R-:W-:-:S04]  /*06c0*/  LOP3.LUT R25, R6, 0x7, RZ, 0xc0, !PT ;  /* 0x0000000706197812 */ /* 0x000fc800078ec0ff */
[----:B------:R-:W-:-:S07]  /*06d0*/  ISETP.NE.AND P0, PT, R25, RZ, PT ;  /* 0x000000ff1900720c */ /* 0x000fce0003f05270 */
[----:B------:R-:W-:Y:S06]  /*06e0*/  @!P1 BRA `(.L_x_6) ;  /* 0x0000000000a49947 */ /* 0x000fec0003800000 */
[----:B------:R-:W0:Y:S01]  /*06f0*/  LDCU.128 UR8, c[0x0][0x380] ;  /* 0x00007000ff0877ac */ /* 0x000e220008000c00 */
[----:B------:R-:W-:-:S05]  /*0700*/  IMAD.IADD R8, R7, 0x1, R0 ;  /* 0x0000000107087824 */ /* 0x000fca00078e0200 */
[----:B0-----:R-:W-:Y:S02]  /*0710*/  IADD3 R8, P1, PT, R8, UR8, RZ ;  /* 0x0000000808087c10 */ /* 0x001fe4000ff3e0ff */
[C---:B------:R-:W-:Y:S02]  /*0720*/  IADD3 R2, P2, PT, R7.reuse, UR10, RZ ;  /* 0x0000000a07027c10 */ /* 0x040fe4000ff5e0ff */
[C---:B------:R-:W-:Y:S01]  /*0730*/  IADD3 R4, P3, P4, R7.reuse, UR8, R0 ;  /* 0x0000000807047c10 */ /* 0x040fe2000fc7e000 */
[----:B------:R-:W-:Y:S02]  /*0740*/  IMAD.X R9, RZ, RZ, UR9, P1 ;  /* 0x00000009ff097e24 */ /* 0x000fe400088e06ff */
[----:B------:R-:W-:Y:S01]  /*0750*/  IMAD.X R3, RZ, RZ, UR11, P2 ;  /* 0x0000000bff037e24 */ /* 0x000fe200090e06ff */
[----:B------:R-:W-:Y:S02]  /*0760*/  IADD3.X R5, PT, PT, RZ, UR9, RZ, P3, P4 ;  /* 0x00000009ff057c10 */ /* 0x000fe40009fe84ff */
        /* <DEDUP_REMOVED lines=16> */
[----:B------:R-:W-:Y:S01]  /*0870*/  VIADD R7, R7, 0x8 ;  /* 0x0000000807077836 */ /* 0x000fe20000000000 */
[----:B--2---:R-:W-:-:S04]  /*0880*/  ISETP.NE.AND P1, PT, R10, R11, PT ;  /* 0x0000000b0a00720c */ /* 0x004fc80003f25270 */
[----:B------:R-:W-:Y:S02]  /*0890*/  SEL R18, R18, RZ, !P1 ;  /* 0x000000ff12127207 */ /* 0x000fe40004800000 */
[----:B---3--:R-:W-:-:S04]  /*08a0*/  ISETP.NE.AND P2, PT, R12, R13, PT ;  /* 0x0000000d0c00720c */ /* 0x008fc80003f45270 */
[----:B------:R-:W-:Y:S02]  /*08b0*/  SEL R18, R18, RZ, !P2 ;  /* 0x000000ff12127207 */ /* 0x000fe40005000000 */
[----:B----4-:R-:W-:-:S04]  /*08c0*/  ISETP.NE.AND P1, PT, R14, R15, PT ;  /* 0x0000000f0e00720c */ /* 0x010fc80003f25270 */
[----:B------:R-:W-:Y:S02]  /*08d0*/  SEL R18, R18, RZ, !P1 ;  /* 0x000000ff12127207 */ /* 0x000fe40004800000 */
[----:B-----5:R-:W-:-:S04]  /*08e0*/  ISETP.NE.AND P2, PT, R16, R17, PT ;  /* 0x000000111000720c */ /* 0x020fc80003f45270 */
[----:B------:R-:W-:Y:S02]  /*08f0*/  SEL R18, R18, RZ, !P2 ;  /* 0x000000ff12127207 */ /* 0x000fe40005000000 */
[----:B------:R-:W-:-:S04]  /*0900*/  ISETP.NE.AND P1, PT, R19, R20, PT ;  /* 0x000000141300720c */ /* 0x000fc80003f25270 */
[----:B------:R-:W-:Y:S02]  /*0910*/  SEL R18, R18, RZ, !P1 ;  /* 0x000000ff12127207 */ /* 0x000fe40004800000 */
[----:B------:R-:W-:-:S04]  /*0920*/  ISETP.NE.AND P2, PT, R21, R22, PT ;  /* 0x000000161500720c */ /* 0x000fc80003f45270 */
[----:B------:R-:W-:Y:S02]  /*0930*/  SEL R18, R18, RZ, !P2 ;  /* 0x000000ff12127207 */ /* 0x000fe40005000000 */
[----:B------:R-:W-:-:S04]  /*0940*/  ISETP.NE.AND P1, PT, R8, R9, PT ;  /* 0x000000090800720c */ /* 0x000fc80003f25270 */
[----:B------:R-:W-:Y:S02]  /*0950*/  SEL R18, R18, RZ, !P1 ;  /* 0x000000ff12127207 */ /* 0x000fe40004800000 */
[----:B------:R-:W-:-:S04]  /*0960*/  ISETP.NE.AND P2, PT, R23, R24, PT ;  /* 0x000000181700720c */ /* 0x000fc80003f45270 */
[----:B------:R-:W-:-:S09]  /*0970*/  SEL R18, R18, RZ, !P2 ;  /* 0x000000ff12127207 */ /* 0x000fd20005000000 */
.L_x_6:
        /* <DEDUP_REMOVED lines=29> */
[----:B------:R-:W-:-:S09]  /*0b50*/  SEL R18, R18, RZ, !P2 ;  /* 0x000000ff12127207 */ /* 0x000fd20005000000 */
.L_x_7:
[----:B------:R-:W-:Y:S05]  /*0b60*/  @!P0 BRA `(.L_x_5) ;  /* 0x0000000000508947 */ /* 0x000fea0003800000 */
[----:B------:R-:W0:Y:S01]  /*0b70*/  LDCU.128 UR8, c[0x0][0x380] ;  /* 0x00007000ff0877ac */ /* 0x000e220008000c00 */
[----:B------:R-:W-:Y:S02]  /*0b80*/  IMAD.IADD R0, R0, 0x1, R7 ;  /* 0x0000000100007824 */ /* 0x000fe400078e0207 */
[----:B------:R-:W-:Y:S01]  /*0b90*/  IMAD.MOV R6, RZ, RZ, -R6 ;  /* 0x000000ffff067224 */ /* 0x000fe200078e0a06 */
[----:B0-----:R-:W-:Y:S02]  /*0ba0*/  IADD3 R7, P0, PT, R7, UR10, RZ ;  /* 0x0000000a07077c10 */ /* 0x001fe4000ff1e0ff */
[----:B------:R-:W-:-:S03]  /*0bb0*/  IADD3 R2, P1, PT, R0, UR8, RZ ;  /* 0x0000000800027c10 */ /* 0x000fc6000ff3e0ff */
[----:B------:R-:W-:Y:S02]  /*0bc0*/  IMAD.X R8, RZ, RZ, UR11, P0 ;  /* 0x0000000bff087e24 */ /* 0x000fe400080e06ff */
[----:B------:R-:W-:-:S08]  /*0bd0*/  IMAD.X R3, RZ, RZ, UR9, P1 ;  /* 0x00000009ff037e24 */ /* 0x000fd000088e06ff */
.L_x_8:
[----:B------:R-:W-:Y:S01]  /*0be0*/  IMAD.MOV.U32 R5, RZ, RZ, R8 ;  /* 0x000000ffff057224 */ /* 0x000fe200078e0008 */
[----:B------:R0:W2:Y:S01]  /*0bf0*/  LDG.E.U8 R0, desc[UR6][R2.64] ;  /* 0x0000000602007981 */ /* 0x0000a2000c1e1100 */
[----:B------:R-:W-:-:S05]  /*0c00*/  IMAD.MOV.U32 R4, RZ, RZ, R7 ;  /* 0x000000ffff047224 */ /* 0x000fca00078e0007 */
[----:B------:R-:W2:Y:S01]  /*0c10*/  LDG.E.U8 R5, desc[UR6][R4.64] ;  /* 0x0000000604057981 */ /* 0x000ea2000c1e1100 */
[----:B------:R-:W-:-:S05]  /*0c20*/  VIADD R6, R6, 0x1 ;  /* 0x0000000106067836 */ /* 0x000fca0000000000 */
[----:B------:R-:W-:Y:S02]  /*0c30*/  ISETP.NE.AND P1, PT, R6, RZ, PT ;  /* 0x000000ff0600720c */ /* 0x000fe40003f25270 */
[----:B------:R-:W-:Y:S02]  /*0c40*/  IADD3 R7, P2, PT, R7, 0x1, RZ ;  /* 0x0000000107077810 */ /* 0x000fe40007f5e0ff */
[----:B0-----:R-:W-:-:S03]  /*0c50*/  IADD3 R2, P3, PT, R2, 0x1, RZ ;  /* 0x0000000102027810 */ /* 0x001fc60007f7e0ff */
[----:B------:R-:W-:Y:S02]  /*0c60*/  IMAD.X R8, RZ, RZ, R8, P2 ;  /* 0x000000ffff087224 */ /* 0x000fe400010e0608 */
[----:B------:R-:W-:Y:S01]  /*0c70*/  IMAD.X R3, RZ, RZ, R3, P3 ;  /* 0x000000ffff037224 */ /* 0x000fe200018e0603 */
[----:B--2---:R-:W-:-:S04]  /*0c80*/  ISETP.NE.AND P0, PT, R0, R5, PT ;  /* 0x000000050000720c */ /* 0x004fc80003f05270 */
[----:B------:R-:W-:Y:S01]  /*0c90*/  SEL R18, R18, RZ, !P0 ;  /* 0x000000ff12127207 */ /* 0x000fe20004000000 */
[----:B------:R-:W-:Y:S08]  /*0ca0*/  @P1 BRA `(.L_x_8) ;  /* 0xfffffffc00cc1947 */ /* 0x000ff0000383ffff */
.L_x_5:
[----:B------:R-:W-:-:S13]  /*0cb0*/  ISETP.NE.AND P0, PT, R18, RZ, PT ;  /* 0x000000ff1200720c */ /* 0x000fda0003f05270 */
[----:B------:R-:W-:Y:S05]  /*0cc0*/  @!P0 EXIT ;  /* 0x000000000000894d */ /* 0x000fea0003800000 */
.L_x_2:
[----:B------:R-:W0:Y:S01]  /*0cd0*/  S2R R0, SR_LANEID ;  /* 0x0000000000007919 */ /* 0x000e220000000000 */
[----:B------:R-:W1:Y:S01]  /*0ce0*/  LDC.64 R2, c[0x0][0x398] ;  /* 0x0000e600ff027b82 */ /* 0x000e620000000a00 */
[----:B------:R-:W-:Y:S02]  /*0cf0*/  VOTEU.ANY UR4, UPT, PT ;  /* 0x0000000000047886 */ /* 0x000fe400038e0100 */
[----:B------:R-:W-:Y:S02]  /*0d00*/  UFLO.U32 UR5, UR4 ;  /* 0x00000004000572bd */ /* 0x000fe400080e0000 */
[----:B------:R-:W1:Y:S04]  /*0d10*/  POPC R5, UR4 ;  /* 0x0000000400057d09 */ /* 0x000e680008000000 */
[----:B0-----:R-:W-:-:S13]  /*0d20*/  ISETP.EQ.U32.AND P0, PT, R0, UR5, PT ;  /* 0x0000000500007c0c */ /* 0x001fda000bf02070 */
[----:B-1----:R-:W-:Y:S01]  /*0d30*/  @P0 REDG.E.ADD.STRONG.GPU desc[UR6][R2.64], R5 ;  /* 0x000000050200098e */ /* 0x002fe2000c12e106 */
[----:B------:R-:W-:Y:S05]  /*0d40*/  EXIT ;  /* 0x000000000000794d */ /* 0x000fea0003800000 */
.L_x_9:
[----:B------:R-:W-:-:S00]  /*0d50*/  BRA `(.L_x_9) ;  /* 0xfffffffc00fc7947 */ /* 0x000fc0000383ffff */
[----:B------:R-:W-:-:S00]  /*0d60*/  NOP ;  /* 0x0000000000007918 */ /* 0x000fc00000000000 */
        /* <DEDUP_REMOVED lines=9> */
.L_x_10:


//--------------------- .nv.shared.reserved.0     --------------------------
	.section	.nv.shared.reserved.0,"aw",@nobits
	.weak		__nv_reservedSMEM_offset_0_alias
	.size		__nv_reservedSMEM_offset_0_alias, 0, 64
	.other		__nv_reservedSMEM_offset_0_alias,@"STO_CUDA_RESERVED_SHARED STV_DEFAULT"
__nv_reservedSMEM_offset_0_alias:
	.zero		0
	.zero		64


//--------------------- .nv.constant0._Z13CUDASubstringPcS_PiS0_ --------------------------
	.section	.nv.constant0._Z13CUDASubstringPcS_PiS0_,"a",@progbits
	.sectionflags	@""
	.align	4
.nv.constant0._Z13CUDASubstringPcS_PiS0_:
	.zero		928


//--------------------- SYMBOLS --------------------------

	.type		.nv.reservedSmem.offset0,@object
	.size		.nv.reservedSmem.offset0,0x4
